//
// Generated by NVIDIA NVVM Compiler
//
// Compiler Build ID: CL-36424714
// Cuda compilation tools, release 13.0, V13.0.88
// Based on NVVM 20.0.0
//

.version 9.0
.target sm_100
.address_size 64


.entry _Z20filter_device_kernelPKfiS0_iPf(
	.param .u64 .ptr .align 1 _Z20filter_device_kernelPKfiS0_iPf_param_0,
	.param .u32 _Z20filter_device_kernelPKfiS0_iPf_param_1,
	.param .u64 .ptr .align 1 _Z20filter_device_kernelPKfiS0_iPf_param_2,
	.param .u32 _Z20filter_device_kernelPKfiS0_iPf_param_3,
	.param .u64 .ptr .align 1 _Z20filter_device_kernelPKfiS0_iPf_param_4
)
{
	.reg .pred 	%p<13>;
	.reg .b32 	%r<59>;
	.reg .b32 	%f<112>;
	.reg .b64 	%rd<25>;

	ld.param.u64 	%rd4, [_Z20filter_device_kernelPKfiS0_iPf_param_0];
	ld.param.u32 	%r32, [_Z20filter_device_kernelPKfiS0_iPf_param_1];
	ld.param.u64 	%rd5, [_Z20filter_device_kernelPKfiS0_iPf_param_2];
	ld.param.u32 	%r33, [_Z20filter_device_kernelPKfiS0_iPf_param_3];
	ld.param.u64 	%rd3, [_Z20filter_device_kernelPKfiS0_iPf_param_4];
	cvta.to.global.u64 	%rd1, %rd5;
	cvta.to.global.u64 	%rd2, %rd4;
	mov.u32 	%r34, %tid.x;
	mov.u32 	%r35, %ctaid.x;
	mov.u32 	%r36, %ntid.x;
	mad.lo.s32 	%r1, %r35, %r36, %r34;
	shr.u32 	%r37, %r33, 31;
	add.s32 	%r38, %r33, %r37;
	shr.s32 	%r2, %r38, 1;
	setp.lt.s32 	%p1, %r1, %r2;
	sub.s32 	%r39, %r1, %r2;
	selp.b32 	%r53, 0, %r39, %p1;
	sub.s32 	%r4, %r32, %r2;
	setp.lt.s32 	%p2, %r1, %r4;
	add.s32 	%r40, %r2, %r1;
	selp.b32 	%r41, %r40, %r32, %p2;
	setp.ge.s32 	%p3, %r53, %r41;
	mov.f32 	%f111, 0f00000000;
	@%p3 bra 	$L__BB0_13;
	sub.s32 	%r5, %r2, %r1;
	min.s32 	%r42, %r1, %r4;
	shl.b32 	%r43, %r2, 1;
	add.s32 	%r44, %r42, %r43;
	max.s32 	%r6, %r2, %r1;
	sub.s32 	%r7, %r44, %r6;
	and.b32  	%r8, %r7, 15;
	sub.s32 	%r45, %r6, %r44;
	setp.gt.u32 	%p4, %r45, -16;
	mov.f32 	%f111, 0f00000000;
	@%p4 bra 	$L__BB0_4;
	sub.s32 	%r51, %r6, %r1;
	and.b32  	%r46, %r7, -16;
	neg.s32 	%r50, %r46;
	mov.f32 	%f111, 0f00000000;
$L__BB0_3:
	.pragma "nounroll";
	mul.wide.s32 	%rd6, %r53, 4;
	add.s64 	%rd7, %rd2, %rd6;
	ld.global.f32 	%f18, [%rd7];
	mul.wide.s32 	%rd8, %r51, 4;
	add.s64 	%rd9, %rd1, %rd8;
	ld.global.f32 	%f19, [%rd9];
	fma.rn.f32 	%f20, %f18, %f19, %f111;
	ld.global.f32 	%f21, [%rd7+4];
	ld.global.f32 	%f22, [%rd9+4];
	fma.rn.f32 	%f23, %f21, %f22, %f20;
	ld.global.f32 	%f24, [%rd7+8];
	ld.global.f32 	%f25, [%rd9+8];
	fma.rn.f32 	%f26, %f24, %f25, %f23;
	ld.global.f32 	%f27, [%rd7+12];
	ld.global.f32 	%f28, [%rd9+12];
	fma.rn.f32 	%f29, %f27, %f28, %f26;
	ld.global.f32 	%f30, [%rd7+16];
	ld.global.f32 	%f31, [%rd9+16];
	fma.rn.f32 	%f32, %f30, %f31, %f29;
	ld.global.f32 	%f33, [%rd7+20];
	ld.global.f32 	%f34, [%rd9+20];
	fma.rn.f32 	%f35, %f33, %f34, %f32;
	ld.global.f32 	%f36, [%rd7+24];
	ld.global.f32 	%f37, [%rd9+24];
	fma.rn.f32 	%f38, %f36, %f37, %f35;
	ld.global.f32 	%f39, [%rd7+28];
	ld.global.f32 	%f40, [%rd9+28];
	fma.rn.f32 	%f41, %f39, %f40, %f38;
	ld.global.f32 	%f42, [%rd7+32];
	ld.global.f32 	%f43, [%rd9+32];
	fma.rn.f32 	%f44, %f42, %f43, %f41;
	ld.global.f32 	%f45, [%rd7+36];
	ld.global.f32 	%f46, [%rd9+36];
	fma.rn.f32 	%f47, %f45, %f46, %f44;
	ld.global.f32 	%f48, [%rd7+40];
	ld.global.f32 	%f49, [%rd9+40];
	fma.rn.f32 	%f50, %f48, %f49, %f47;
	ld.global.f32 	%f51, [%rd7+44];
	ld.global.f32 	%f52, [%rd9+44];
	fma.rn.f32 	%f53, %f51, %f52, %f50;
	ld.global.f32 	%f54, [%rd7+48];
	ld.global.f32 	%f55, [%rd9+48];
	fma.rn.f32 	%f56, %f54, %f55, %f53;
	ld.global.f32 	%f57, [%rd7+52];
	ld.global.f32 	%f58, [%rd9+52];
	fma.rn.f32 	%f59, %f57, %f58, %f56;
	ld.global.f32 	%f60, [%rd7+56];
	ld.global.f32 	%f61, [%rd9+56];
	fma.rn.f32 	%f62, %f60, %f61, %f59;
	ld.global.f32 	%f63, [%rd7+60];
	ld.global.f32 	%f64, [%rd9+60];
	fma.rn.f32 	%f111, %f63, %f64, %f62;
	add.s32 	%r53, %r53, 16;
	add.s32 	%r51, %r51, 16;
	add.s32 	%r50, %r50, 16;
	setp.ne.s32 	%p5, %r50, 0;
	@%p5 bra 	$L__BB0_3;
$L__BB0_4:
	setp.eq.s32 	%p6, %r8, 0;
	@%p6 bra 	$L__BB0_13;
	and.b32  	%r18, %r7, 7;
	setp.lt.u32 	%p7, %r8, 8;
	@%p7 bra 	$L__BB0_7;
	mul.wide.s32 	%rd10, %r53, 4;
	add.s64 	%rd11, %rd2, %rd10;
	ld.global.f32 	%f66, [%rd11];
	add.s32 	%r47, %r5, %r53;
	mul.wide.s32 	%rd12, %r47, 4;
	add.s64 	%rd13, %rd1, %rd12;
	ld.global.f32 	%f67, [%rd13];
	fma.rn.f32 	%f68, %f66, %f67, %f111;
	ld.global.f32 	%f69, [%rd11+4];
	ld.global.f32 	%f70, [%rd13+4];
	fma.rn.f32 	%f71, %f69, %f70, %f68;
	ld.global.f32 	%f72, [%rd11+8];
	ld.global.f32 	%f73, [%rd13+8];
	fma.rn.f32 	%f74, %f72, %f73, %f71;
	ld.global.f32 	%f75, [%rd11+12];
	ld.global.f32 	%f76, [%rd13+12];
	fma.rn.f32 	%f77, %f75, %f76, %f74;
	ld.global.f32 	%f78, [%rd11+16];
	ld.global.f32 	%f79, [%rd13+16];
	fma.rn.f32 	%f80, %f78, %f79, %f77;
	ld.global.f32 	%f81, [%rd11+20];
	ld.global.f32 	%f82, [%rd13+20];
	fma.rn.f32 	%f83, %f81, %f82, %f80;
	ld.global.f32 	%f84, [%rd11+24];
	ld.global.f32 	%f85, [%rd13+24];
	fma.rn.f32 	%f86, %f84, %f85, %f83;
	ld.global.f32 	%f87, [%rd11+28];
	ld.global.f32 	%f88, [%rd13+28];
	fma.rn.f32 	%f111, %f87, %f88, %f86;
	add.s32 	%r53, %r53, 8;
$L__BB0_7:
	setp.eq.s32 	%p8, %r18, 0;
	@%p8 bra 	$L__BB0_13;
	and.b32  	%r21, %r7, 3;
	setp.lt.u32 	%p9, %r18, 4;
	@%p9 bra 	$L__BB0_10;
	mul.wide.s32 	%rd14, %r53, 4;
	add.s64 	%rd15, %rd2, %rd14;
	ld.global.f32 	%f90, [%rd15];
	add.s32 	%r48, %r5, %r53;
	mul.wide.s32 	%rd16, %r48, 4;
	add.s64 	%rd17, %rd1, %rd16;
	ld.global.f32 	%f91, [%rd17];
	fma.rn.f32 	%f92, %f90, %f91, %f111;
	ld.global.f32 	%f93, [%rd15+4];
	ld.global.f32 	%f94, [%rd17+4];
	fma.rn.f32 	%f95, %f93, %f94, %f92;
	ld.global.f32 	%f96, [%rd15+8];
	ld.global.f32 	%f97, [%rd17+8];
	fma.rn.f32 	%f98, %f96, %f97, %f95;
	ld.global.f32 	%f99, [%rd15+12];
	ld.global.f32 	%f100, [%rd17+12];
	fma.rn.f32 	%f111, %f99, %f100, %f98;
	add.s32 	%r53, %r53, 4;
$L__BB0_10:
	setp.eq.s32 	%p10, %r21, 0;
	@%p10 bra 	$L__BB0_13;
	add.s32 	%r49, %r53, %r2;
	sub.s32 	%r57, %r49, %r1;
	neg.s32 	%r56, %r21;
$L__BB0_12:
	.pragma "nounroll";
	mul.wide.s32 	%rd18, %r57, 4;
	add.s64 	%rd19, %rd1, %rd18;
	mul.wide.s32 	%rd20, %r53, 4;
	add.s64 	%rd21, %rd2, %rd20;
	ld.global.f32 	%f101, [%rd21];
	ld.global.f32 	%f102, [%rd19];
	fma.rn.f32 	%f111, %f101, %f102, %f111;
	add.s32 	%r53, %r53, 1;
	add.s32 	%r57, %r57, 1;
	add.s32 	%r56, %r56, 1;
	setp.ne.s32 	%p11, %r56, 0;
	@%p11 bra 	$L__BB0_12;
$L__BB0_13:
	setp.ge.s32 	%p12, %r1, %r32;
	@%p12 bra 	$L__BB0_15;
	cvta.to.global.u64 	%rd22, %rd3;
	mul.wide.s32 	%rd23, %r1, 4;
	add.s64 	%rd24, %rd22, %rd23;
	st.global.f32 	[%rd24], %f111;
$L__BB0_15:
	ret;

}


// ===== COMPILED SASS (sm_100) =====

	.target	sm_100

	.elftype	@"ET_EXEC"


//--------------------- .note.nv.tkinfo           --------------------------
	.section	.note.nv.tkinfo,"",@"SHT_NOTE"
	.sectionflags	@"SHF_NOTE_NV_TKINFO"
	.tkinfo
        /*0018*/ 	.word	0x00000002
        /*0030*/ 	.string	""
        /*0030*/ 	.string	"ptxas"
        /*0030*/ 	.string	"Cuda compilation tools, release 13.0, V13.0.88"
        /*0030*/ 	.string	"Build cuda_13.0.r13.0/compiler.36424714_0"
        /*0030*/ 	.string	"-arch sm_100 -m 64 "



//--------------------- .note.nv.cuinfo           --------------------------
	.section	.note.nv.cuinfo,"",@"SHT_NOTE"
	.sectionflags	@"SHF_NOTE_NV_CUINFO"
        /*0018*/ 	.short	0x0002
        /*001a*/ 	.short	0x0064
        /*001c*/ 	.short	0x0082
	.zero		2


//--------------------- .nv.info                  --------------------------
	.section	.nv.info,"",@"SHT_CUDA_INFO"
	.align	4


	//----- nvinfo : EIATTR_REGCOUNT
	.align		4
        /*0000*/ 	.byte	0x04, 0x2f
        /*0002*/ 	.short	(.L_1 - .L_0)
	.align		4
.L_0:
        /*0004*/ 	.word	index@(_Z20filter_device_kernelPKfiS0_iPf)
        /*0008*/ 	.word	0x00000020


	//----- nvinfo : EIATTR_FRAME_SIZE
	.align		4
.L_1:
        /*000c*/ 	.byte	0x04, 0x11
        /*000e*/ 	.short	(.L_3 - .L_2)
	.align		4
.L_2:
        /*0010*/ 	.word	index@(_Z20filter_device_kernelPKfiS0_iPf)
        /*0014*/ 	.word	0x00000000


	//----- nvinfo : EIATTR_MIN_STACK_SIZE
	.align		4
.L_3:
        /*0018*/ 	.byte	0x04, 0x12
        /*001a*/ 	.short	(.L_5 - .L_4)
	.align		4
.L_4:
        /*001c*/ 	.word	index@(_Z20filter_device_kernelPKfiS0_iPf)
        /*0020*/ 	.word	0x00000000
.L_5:


//--------------------- .nv.compat                --------------------------
	.section	.nv.compat,"",@"SHT_CUDA_COMPAT_INFO"
	.align	4
        /*0000*/ 	.byte	0x02, 0x09, 0x00, 0x00, 0x02, 0x02, 0x01, 0x00, 0x02, 0x05, 0x05, 0x00, 0x03, 0x07, 0x01, 0x01
        /*0010*/ 	.byte	0x02, 0x03, 0x00, 0x00, 0x02, 0x06, 0x01, 0x00, 0x04, 0x0b, 0x08, 0x00, 0x09, 0x00, 0x00, 0x00
        /*0020*/ 	.byte	0x00, 0x00, 0x00, 0x00


//--------------------- .nv.info._Z20filter_device_kernelPKfiS0_iPf --------------------------
	.section	.nv.info._Z20filter_device_kernelPKfiS0_iPf,"",@"SHT_CUDA_INFO"
	.sectionflags	@""
	.align	4


	//----- nvinfo : EIATTR_CUDA_API_VERSION
	.align		4
        /*0000*/ 	.byte	0x04, 0x37
        /*0002*/ 	.short	(.L_7 - .L_6)
.L_6:
        /*0004*/ 	.word	0x00000082


	//----- nvinfo : EIATTR_KPARAM_INFO
	.align		4
.L_7:
        /*0008*/ 	.byte	0x04, 0x17
        /*000a*/ 	.short	(.L_9 - .L_8)
.L_8:
        /*000c*/ 	.word	0x00000000
        /*0010*/ 	.short	0x0004
        /*0012*/ 	.short	0x0020
        /*0014*/ 	.byte	0x00, 0xf5, 0x21, 0x00


	//----- nvinfo : EIATTR_KPARAM_INFO
	.align		4
.L_9:
        /*0018*/ 	.byte	0x04, 0x17
        /*001a*/ 	.short	(.L_11 - .L_10)
.L_10:
        /*001c*/ 	.word	0x00000000
        /*0020*/ 	.short	0x0003
        /*0022*/ 	.short	0x0018
        /*0024*/ 	.byte	0x00, 0xf0, 0x11, 0x00


	//----- nvinfo : EIATTR_KPARAM_INFO
	.align		4
.L_11:
        /*0028*/ 	.byte	0x04, 0x17
        /*002a*/ 	.short	(.L_13 - .L_12)
.L_12:
        /*002c*/ 	.word	0x00000000
        /*0030*/ 	.short	0x0002
        /*0032*/ 	.short	0x0010
        /*0034*/ 	.byte	0x00, 0xf5, 0x21, 0x00


	//----- nvinfo : EIATTR_KPARAM_INFO
	.align		4
.L_13:
        /*0038*/ 	.byte	0x04, 0x17
        /*003a*/ 	.short	(.L_15 - .L_14)
.L_14:
        /*003c*/ 	.word	0x00000000
        /*0040*/ 	.short	0x0001
        /*0042*/ 	.short	0x0008
        /*0044*/ 	.byte	0x00, 0xf0, 0x11, 0x00


	//----- nvinfo : EIATTR_KPARAM_INFO
	.align		4
.L_15:
        /*0048*/ 	.byte	0x04, 0x17
        /*004a*/ 	.short	(.L_17 - .L_16)
.L_16:
        /*004c*/ 	.word	0x00000000
        /*0050*/ 	.short	0x0000
        /*0052*/ 	.short	0x0000
        /*0054*/ 	.byte	0x00, 0xf5, 0x21, 0x00


	//----- nvinfo : EIATTR_SPARSE_MMA_MASK
	.align		4
.L_17:
        /*0058*/ 	.byte	0x03, 0x50
        /*005a*/ 	.short	0x0000


	//----- nvinfo : EIATTR_MAXREG_COUNT
	.align		4
        /*005c*/ 	.byte	0x03, 0x1b
        /*005e*/ 	.short	0x00ff


	//----- nvinfo : EIATTR_MERCURY_ISA_VERSION
	.align		4
        /*0060*/ 	.byte	0x03, 0x5f
        /*0062*/ 	.short	0x0101


	//----- nvinfo : EIATTR_VRC_CTA_INIT_COUNT
	.align		4
        /*0064*/ 	.byte	0x02, 0x4a
	.zero		1
	.zero		1


	//----- nvinfo : EIATTR_EXIT_INSTR_OFFSETS
	.align		4
        /*0068*/ 	.byte	0x04, 0x1c
        /*006a*/ 	.short	(.L_19 - .L_18)


	//   ....[0]....
.L_18:
        /*006c*/ 	.word	0x00000ae0


	//   ....[1]....
        /*0070*/ 	.word	0x00000b20


	//----- nvinfo : EIATTR_CRS_STACK_SIZE
	.align		4
.L_19:
        /*0074*/ 	.byte	0x04, 0x1e
        /*0076*/ 	.short	(.L_21 - .L_20)
.L_20:
        /*0078*/ 	.word	0x00000000


	//----- nvinfo : EIATTR_CBANK_PARAM_SIZE
	.align		4
.L_21:
        /*007c*/ 	.byte	0x03, 0x19
        /*007e*/ 	.short	0x0028


	//----- nvinfo : EIATTR_PARAM_CBANK
	.align		4
        /*0080*/ 	.byte	0x04, 0x0a
        /*0082*/ 	.short	(.L_23 - .L_22)
	.align		4
.L_22:
        /*0084*/ 	.word	index@(.nv.constant0._Z20filter_device_kernelPKfiS0_iPf)
        /*0088*/ 	.short	0x0380
        /*008a*/ 	.short	0x0028


	//----- nvinfo : EIATTR_SW_WAR
	.align		4
.L_23:
        /*008c*/ 	.byte	0x04, 0x36
        /*008e*/ 	.short	(.L_25 - .L_24)
.L_24:
        /*0090*/ 	.word	0x00000008
.L_25:


//--------------------- .nv.callgraph             --------------------------
	.section	.nv.callgraph,"",@"SHT_CUDA_CALLGRAPH"
	.align	4
	.sectionentsize	8
	.align		4
        /*0000*/ 	.word	0x00000000
	.align		4
        /*0004*/ 	.word	0xffffffff
	.align		4
        /*0008*/ 	.word	0x00000000
	.align		4
        /*000c*/ 	.word	0xfffffffe
	.align		4
        /*0010*/ 	.word	0x00000000
	.align		4
        /*0014*/ 	.word	0xfffffffd
	.align		4
        /*0018*/ 	.word	0x00000000
	.align		4
        /*001c*/ 	.word	0xfffffffc


//--------------------- .text._Z20filter_device_kernelPKfiS0_iPf --------------------------
	.section	.text._Z20filter_device_kernelPKfiS0_iPf,"ax",@progbits
	.align	128
.text._Z20filter_device_kernelPKfiS0_iPf:
        .type           _Z20filter_device_kernelPKfiS0_iPf,@function
        .size           _Z20filter_device_kernelPKfiS0_iPf,(.L_x_11 - _Z20filter_device_kernelPKfiS0_iPf)
        .other          _Z20filter_device_kernelPKfiS0_iPf,@"STO_CUDA_ENTRY STV_DEFAULT"
_Z20filter_device_kernelPKfiS0_iPf:
[----:B------:R-:W-:Y:S01]  /*0000*/  LDC R1, c[0x0][0x37c] ;  /* 0x0000df00ff017b82 */ /* 0x000fe20000000800 */
[----:B------:R-:W0:Y:S07]  /*0010*/  S2R R8, SR_TID.X ;  /* 0x0000000000087919 */ /* 0x000e2e0000002100 */
[----:B------:R-:W1:Y:S01]  /*0020*/  LDC R7, c[0x0][0x398] ;  /* 0x0000e600ff077b82 */ /* 0x000e620000000800 */
[----:B------:R-:W2:Y:S01]  /*0030*/  LDCU UR6, c[0x0][0x388] ;  /* 0x00007100ff0677ac */ /* 0x000ea20008000800 */
[----:B------:R-:W-:Y:S01]  /*0040*/  BSSY.RECONVERGENT B0, `(.L_x_0) ;  /* 0x00000a8000007945 */ /* 0x000fe20003800200 */
[----:B------:R-:W-:-:S05]  /*0050*/  HFMA2 R11, -RZ, RZ, 0, 0 ;  /* 0x00000000ff0b7431 */ /* 0x000fca00000001ff */
[----:B------:R-:W0:Y:S08]  /*0060*/  S2UR UR4, SR_CTAID.X ;  /* 0x00000000000479c3 */ /* 0x000e300000002500 */
[----:B------:R-:W0:Y:S01]  /*0070*/  LDC R3, c[0x0][0x360] ;  /* 0x0000d800ff037b82 */ /* 0x000e220000000800 */
[----:B-1----:R-:W-:-:S04]  /*0080*/  LEA.HI R7, R7, R7, RZ, 0x1 ;  /* 0x0000000707077211 */ /* 0x002fc800078f08ff */
[----:B------:R-:W-:Y:S01]  /*0090*/  SHF.R.S32.HI R7, RZ, 0x1, R7 ;  /* 0x00000001ff077819 */ /* 0x000fe20000011407 */
[----:B0-----:R-:W-:-:S03]  /*00a0*/  IMAD R8, R3, UR4, R8 ;  /* 0x0000000403087c24 */ /* 0x001fc6000f8e0208 */
[----:B--2---:R-:W-:Y:S01]  /*00b0*/  IADD3 R3, PT, PT, -R7, UR6, RZ ;  /* 0x0000000607037c10 */ /* 0x004fe2000fffe1ff */
[----:B------:R-:W0:Y:S01]  /*00c0*/  LDCU.64 UR4, c[0x0][0x358] ;  /* 0x00006b00ff0477ac */ /* 0x000e220008000a00 */
[CC--:B------:R-:W-:Y:S02]  /*00d0*/  ISETP.GE.AND P0, PT, R8.reuse, R7.reuse, PT ;  /* 0x000000070800720c */ /* 0x0c0fe40003f06270 */
[CC--:B------:R-:W-:Y:S02]  /*00e0*/  IADD3 R0, PT, PT, R8.reuse, -R7.reuse, RZ ;  /* 0x8000000708007210 */ /* 0x0c0fe40007ffe0ff */
[C---:B------:R-:W-:Y:S02]  /*00f0*/  IADD3 R2, PT, PT, R8.reuse, R7, RZ ;  /* 0x0000000708027210 */ /* 0x040fe40007ffe0ff */
[----:B------:R-:W-:Y:S02]  /*0100*/  ISETP.GE.AND P1, PT, R8, R3, PT ;  /* 0x000000030800720c */ /* 0x000fe40003f26270 */
[----:B------:R-:W-:-:S02]  /*0110*/  SEL R0, R0, RZ, P0 ;  /* 0x000000ff00007207 */ /* 0x000fc40000000000 */
[----:B------:R-:W-:-:S04]  /*0120*/  SEL R5, R2, UR6, !P1 ;  /* 0x0000000602057c07 */ /* 0x000fc8000c800000 */
[----:B------:R-:W-:-:S13]  /*0130*/  ISETP.GE.AND P0, PT, R0, R5, PT ;  /* 0x000000050000720c */ /* 0x000fda0003f06270 */
[----:B0-----:R-:W-:Y:S05]  /*0140*/  @P0 BRA `(.L_x_1) ;  /* 0x00000008005c0947 */ /* 0x001fea0003800000 */
[C---:B------:R-:W-:Y:S01]  /*0150*/  VIMNMX R2, PT, PT, R8.reuse, R3, PT ;  /* 0x0000000308027248 */ /* 0x040fe20003fe0100 */
[----:B------:R-:W-:Y:S01]  /*0160*/  BSSY.RECONVERGENT B1, `(.L_x_2) ;  /* 0x0000047000017945 */ /* 0x000fe20003800200 */
[----:B------:R-:W-:Y:S01]  /*0170*/  VIMNMX R9, PT, PT, R8, R7, !PT ;  /* 0x0000000708097248 */ /* 0x000fe20007fe0100 */
[----:B------:R-:W-:Y:S01]  /*0180*/  IMAD.MOV.U32 R11, RZ, RZ, RZ ;  /* 0x000000ffff0b7224 */ /* 0x000fe200078e00ff */
[----:B------:R-:W-:-:S04]  /*0190*/  LEA R2, R7, R2, 0x1 ;  /* 0x0000000207027211 */ /* 0x000fc800078e08ff */
[CC--:B------:R-:W-:Y:S02]  /*01a0*/  IADD3 R6, PT, PT, R2.reuse, -R9.reuse, RZ ;  /* 0x8000000902067210 */ /* 0x0c0fe40007ffe0ff */
[----:B------:R-:W-:Y:S02]  /*01b0*/  IADD3 R2, PT, PT, -R2, R9, RZ ;  /* 0x0000000902027210 */ /* 0x000fe40007ffe1ff */
[----:B------:R-:W-:Y:S02]  /*01c0*/  LOP3.LUT R23, R6, 0xf, RZ, 0xc0, !PT ;  /* 0x0000000f06177812 */ /* 0x000fe400078ec0ff */
[----:B------:R-:W-:Y:S02]  /*01d0*/  ISETP.GT.U32.AND P1, PT, R2, -0x10, PT ;  /* 0xfffffff00200780c */ /* 0x000fe40003f24070 */
[----:B------:R-:W-:-:S11]  /*01e0*/  ISETP.NE.AND P0, PT, R23, RZ, PT ;  /* 0x000000ff1700720c */ /* 0x000fd60003f05270 */
[----:B------:R-:W-:Y:S05]  /*01f0*/  @P1 BRA `(.L_x_3) ;  /* 0x0000000000f41947 */ /* 0x000fea0003800000 */
[----:B------:R-:W-:Y:S02]  /*0200*/  LOP3.LUT R10, R6, 0xfffffff0, RZ, 0xc0, !PT ;  /* 0xfffffff0060a7812 */ /* 0x000fe400078ec0ff */
[----:B------:R-:W-:Y:S02]  /*0210*/  IADD3 R9, PT, PT, -R8, R9, RZ ;  /* 0x0000000908097210 */ /* 0x000fe40007ffe1ff */
[----:B------:R-:W-:Y:S02]  /*0220*/  MOV R11, RZ ;  /* 0x000000ff000b7202 */ /* 0x000fe40000000f00 */
[----:B------:R-:W-:-:S07]  /*0230*/  IADD3 R10, PT, PT, -R10, RZ, RZ ;  /* 0x000000ff0a0a7210 */ /* 0x000fce0007ffe1ff */
.L_x_4:
[----:B------:R-:W0:Y:S08]  /*0240*/  LDC.64 R4, c[0x0][0x380] ;  /* 0x0000e000ff047b82 */ /* 0x000e300000000a00 */
[----:B------:R-:W1:Y:S01]  /*0250*/  LDC.64 R2, c[0x0][0x390] ;  /* 0x0000e400ff027b82 */ /* 0x000e620000000a00 */
[----:B0-----:R-:W-:-:S05]  /*0260*/  IMAD.WIDE R4, R0, 0x4, R4 ;  /* 0x0000000400047825 */ /* 0x001fca00078e0204 */
[----:B------:R-:W2:Y:S01]  /*0270*/  LDG.E R12, desc[UR4][R4.64] ;  /* 0x00000004040c7981 */ /* 0x000ea2000c1e1900 */
[----:B-1----:R-:W-:-:S03]  /*0280*/  IMAD.WIDE R2, R9, 0x4, R2 ;  /* 0x0000000409027825 */ /* 0x002fc600078e0202 */
[----:B------:R-:W3:Y:S04]  /*0290*/  LDG.E R25, desc[UR4][R4.64+0x4] ;  /* 0x0000040404197981 */ /* 0x000ee8000c1e1900 */
[----:B------:R-:W2:Y:S04]  /*02a0*/  LDG.E R13, desc[UR4][R2.64] ;  /* 0x00000004020d7981 */ /* 0x000ea8000c1e1900 */
[----:B------:R-:W3:Y:S04]  /*02b0*/  LDG.E R26, desc[UR4][R2.64+0x4] ;  /* 0x00000404021a7981 */ /* 0x000ee8000c1e1900 */
[----:B------:R-:W4:Y:S04]  /*02c0*/  LDG.E R17, desc[UR4][R4.64+0x8] ;  /* 0x0000080404117981 */ /* 0x000f28000c1e1900 */
[----:B------:R-:W4:Y:S04]  /*02d0*/  LDG.E R18, desc[UR4][R2.64+0x8] ;  /* 0x0000080402127981 */ /* 0x000f28000c1e1900 */
[----:B------:R-:W5:Y:S04]  /*02e0*/  LDG.E R19, desc[UR4][R4.64+0xc] ;  /* 0x00000c0404137981 */ /* 0x000f68000c1e1900 */
[----:B------:R-:W5:Y:S04]  /*02f0*/  LDG.E R20, desc[UR4][R2.64+0xc] ;  /* 0x00000c0402147981 */ /* 0x000f68000c1e1900 */
[----:B------:R-:W5:Y:S04]  /*0300*/  LDG.E R21, desc[UR4][R4.64+0x10] ;  /* 0x0000100404157981 */ /* 0x000f68000c1e1900 */
[----:B------:R-:W5:Y:S04]  /*0310*/  LDG.E R22, desc[UR4][R2.64+0x10] ;  /* 0x0000100402167981 */ /* 0x000f68000c1e1900 */
[----:B------:R-:W5:Y:S04]  /*0320*/  LDG.E R15, desc[UR4][R4.64+0x14] ;  /* 0x00001404040f7981 */ /* 0x000f68000c1e1900 */
[----:B------:R-:W5:Y:S04]  /*0330*/  LDG.E R16, desc[UR4][R2.64+0x14] ;  /* 0x0000140402107981 */ /* 0x000f68000c1e1900 */
[----:B------:R-:W5:Y:S04]  /*0340*/  LDG.E R14, desc[UR4][R2.64+0x1c] ;  /* 0x00001c04020e7981 */ /* 0x000f68000c1e1900 */
[----:B------:R-:W5:Y:S01]  /*0350*/  LDG.E R27, desc[UR4][R2.64+0x3c] ;  /* 0x00003c04021b7981 */ /* 0x000f62000c1e1900 */
[----:B--2---:R-:W-:-:S03]  /*0360*/  FFMA R24, R12, R13, R11 ;  /* 0x0000000d0c187223 */ /* 0x004fc6000000000b */
[----:B------:R-:W2:Y:S04]  /*0370*/  LDG.E R11, desc[UR4][R4.64+0x18] ;  /* 0x00001804040b7981 */ /* 0x000ea8000c1e1900 */
[----:B------:R-:W2:Y:S04]  /*0380*/  LDG.E R12, desc[UR4][R2.64+0x18] ;  /* 0x00001804020c7981 */ /* 0x000ea8000c1e1900 */
[----:B------:R-:W2:Y:S01]  /*0390*/  LDG.E R13, desc[UR4][R4.64+0x1c] ;  /* 0x00001c04040d7981 */ /* 0x000ea2000c1e1900 */
[----:B---3--:R-:W-:-:S03]  /*03a0*/  FFMA R24, R25, R26, R24 ;  /* 0x0000001a19187223 */ /* 0x008fc60000000018 */
[----:B------:R-:W3:Y:S01]  /*03b0*/  LDG.E R25, desc[UR4][R2.64+0x34] ;  /* 0x0000340402197981 */ /* 0x000ee2000c1e1900 */
[----:B----4-:R-:W-:-:S03]  /*03c0*/  FFMA R24, R17, R18, R24 ;  /* 0x0000001211187223 */ /* 0x010fc60000000018 */
[----:B------:R-:W4:Y:S01]  /*03d0*/  LDG.E R18, desc[UR4][R4.64+0x20] ;  /* 0x0000200404127981 */ /* 0x000f22000c1e1900 */
[----:B-----5:R-:W-:-:S03]  /*03e0*/  FFMA R24, R19, R20, R24 ;  /* 0x0000001413187223 */ /* 0x020fc60000000018 */
[----:B------:R-:W4:Y:S04]  /*03f0*/  LDG.E R17, desc[UR4][R2.64+0x20] ;  /* 0x0000200402117981 */ /* 0x000f28000c1e1900 */
[----:B------:R-:W5:Y:S01]  /*0400*/  LDG.E R19, desc[UR4][R4.64+0x24] ;  /* 0x0000240404137981 */ /* 0x000f62000c1e1900 */
[----:B------:R-:W-:-:S03]  /*0410*/  FFMA R24, R21, R22, R24 ;  /* 0x0000001615187223 */ /* 0x000fc60000000018 */
[----:B------:R-:W5:Y:S04]  /*0420*/  LDG.E R20, desc[UR4][R2.64+0x24] ;  /* 0x0000240402147981 */ /* 0x000f68000c1e1900 */
[----:B------:R-:W3:Y:S01]  /*0430*/  LDG.E R21, desc[UR4][R4.64+0x28] ;  /* 0x0000280404157981 */ /* 0x000ee2000c1e1900 */
[----:B------:R-:W-:-:S03]  /*0440*/  FFMA R24, R15, R16, R24 ;  /* 0x000000100f187223 */ /* 0x000fc60000000018 */
[----:B------:R-:W3:Y:S04]  /*0450*/  LDG.E R22, desc[UR4][R2.64+0x28] ;  /* 0x0000280402167981 */ /* 0x000ee8000c1e1900 */
[----:B------:R-:W3:Y:S04]  /*0460*/  LDG.E R15, desc[UR4][R4.64+0x2c] ;  /* 0x00002c04040f7981 */ /* 0x000ee8000c1e1900 */
[----:B------:R-:W3:Y:S04]  /*0470*/  LDG.E R16, desc[UR4][R2.64+0x2c] ;  /* 0x00002c0402107981 */ /* 0x000ee8000c1e1900 */
[----:B------:R-:W3:Y:S01]  /*0480*/  LDG.E R26, desc[UR4][R4.64+0x3c] ;  /* 0x00003c04041a7981 */ /* 0x000ee2000c1e1900 */
[----:B--2---:R-:W-:-:S03]  /*0490*/  FFMA R24, R11, R12, R24 ;  /* 0x0000000c0b187223 */ /* 0x004fc60000000018 */
[----:B------:R-:W2:Y:S04]  /*04a0*/  LDG.E R11, desc[UR4][R4.64+0x30] ;  /* 0x00003004040b7981 */ /* 0x000ea8000c1e1900 */
[----:B------:R-:W2:Y:S01]  /*04b0*/  LDG.E R12, desc[UR4][R2.64+0x30] ;  /* 0x00003004020c7981 */ /* 0x000ea2000c1e1900 */
[----:B------:R-:W-:-:S03]  /*04c0*/  FFMA R29, R13, R14, R24 ;  /* 0x0000000e0d1d7223 */ /* 0x000fc60000000018 */
[----:B------:R-:W2:Y:S04]  /*04d0*/  LDG.E R24, desc[UR4][R4.64+0x34] ;  /* 0x0000340404187981 */ /* 0x000ea8000c1e1900 */
[----:B------:R-:W2:Y:S04]  /*04e0*/  LDG.E R13, desc[UR4][R4.64+0x38] ;  /* 0x00003804040d7981 */ /* 0x000ea8000c1e1900 */
[----:B------:R-:W2:Y:S01]  /*04f0*/  LDG.E R14, desc[UR4][R2.64+0x38] ;  /* 0x00003804020e7981 */ /* 0x000ea2000c1e1900 */
[----:B----4-:R-:W-:-:S04]  /*0500*/  FFMA R18, R18, R17, R29 ;  /* 0x0000001112127223 */ /* 0x010fc8000000001d */
[----:B-----5:R-:W-:Y:S01]  /*0510*/  FFMA R18, R19, R20, R18 ;  /* 0x0000001413127223 */ /* 0x020fe20000000012 */
[----:B------:R-:W-:-:S03]  /*0520*/  IADD3 R10, PT, PT, R10, 0x10, RZ ;  /* 0x000000100a0a7810 */ /* 0x000fc60007ffe0ff */
[----:B---3--:R-:W-:Y:S01]  /*0530*/  FFMA R18, R21, R22, R18 ;  /* 0x0000001615127223 */ /* 0x008fe20000000012 */
[----:B------:R-:W-:-:S03]  /*0540*/  ISETP.NE.AND P1, PT, R10, RZ, PT ;  /* 0x000000ff0a00720c */ /* 0x000fc60003f25270 */
[----:B------:R-:W-:Y:S01]  /*0550*/  FFMA R16, R15, R16, R18 ;  /* 0x000000100f107223 */ /* 0x000fe20000000012 */
[----:B------:R-:W-:Y:S01]  /*0560*/  VIADD R0, R0, 0x10 ;  /* 0x0000001000007836 */ /* 0x000fe20000000000 */
[----:B------:R-:W-:Y:S02]  /*0570*/  IADD3 R9, PT, PT, R9, 0x10, RZ ;  /* 0x0000001009097810 */ /* 0x000fe40007ffe0ff */
[----:B--2---:R-:W-:-:S04]  /*0580*/  FFMA R11, R11, R12, R16 ;  /* 0x0000000c0b0b7223 */ /* 0x004fc80000000010 */
[----:B------:R-:W-:-:S04]  /*0590*/  FFMA R24, R24, R25, R11 ;  /* 0x0000001918187223 */ /* 0x000fc8000000000b */
[----:B------:R-:W-:-:S04]  /*05a0*/  FFMA R13, R13, R14, R24 ;  /* 0x0000000e0d0d7223 */ /* 0x000fc80000000018 */
[----:B------:R-:W-:Y:S01]  /*05b0*/  FFMA R11, R26, R27, R13 ;  /* 0x0000001b1a0b7223 */ /* 0x000fe2000000000d */
[----:B------:R-:W-:Y:S06]  /*05c0*/  @P1 BRA `(.L_x_4) ;  /* 0xfffffffc001c1947 */ /* 0x000fec000383ffff */
.L_x_3:
[----:B------:R-:W-:Y:S05]  /*05d0*/  BSYNC.RECONVERGENT B1 ;  /* 0x0000000000017941 */ /* 0x000fea0003800200 */
.L_x_2:
[----:B------:R-:W-:Y:S01]  /*05e0*/  IADD3 R9, PT, PT, -R8, R7, RZ ;  /* 0x0000000708097210 */ /* 0x000fe20007ffe1ff */
[----:B------:R-:W-:Y:S06]  /*05f0*/  @!P0 BRA `(.L_x_1) ;  /* 0x0000000400308947 */ /* 0x000fec0003800000 */
[----:B------:R-:W-:Y:S01]  /*0600*/  ISETP.GE.U32.AND P0, PT, R23, 0x8, PT ;  /* 0x000000081700780c */ /* 0x000fe20003f06070 */
[----:B------:R-:W-:Y:S01]  /*0610*/  BSSY.RECONVERGENT B1, `(.L_x_5) ;  /* 0x0000022000017945 */ /* 0x000fe20003800200 */
[----:B------:R-:W-:-:S04]  /*0620*/  LOP3.LUT R22, R6, 0x7, RZ, 0xc0, !PT ;  /* 0x0000000706167812 */ /* 0x000fc800078ec0ff */
[----:B------:R-:W-:-:S07]  /*0630*/  ISETP.NE.AND P1, PT, R22, RZ, PT ;  /* 0x000000ff1600720c */ /* 0x000fce0003f25270 */
[----:B------:R-:W-:Y:S06]  /*0640*/  @!P0 BRA `(.L_x_6) ;  /* 0x0000000000788947 */ /* 0x000fec0003800000 */
[----:B------:R-:W0:Y:S01]  /*0650*/  LDC.64 R4, c[0x0][0x390] ;  /* 0x0000e400ff047b82 */ /* 0x000e220000000a00 */
[----:B------:R-:W-:-:S07]  /*0660*/  IADD3 R13, PT, PT, R0, R9, RZ ;  /* 0x00000009000d7210 */ /* 0x000fce0007ffe0ff */
        /* <DEDUP_REMOVED lines=19> */
[----:B------:R-:W-:Y:S01]  /*07a0*/  IADD3 R0, PT, PT, R0, 0x8, RZ ;  /* 0x0000000800007810 */ /* 0x000fe20007ffe0ff */
[----:B--2---:R-:W-:-:S04]  /*07b0*/  FFMA R20, R20, R23, R11 ;  /* 0x0000001714147223 */ /* 0x004fc8000000000b */
[----:B---3--:R-:W-:-:S04]  /*07c0*/  FFMA R20, R25, R24, R20 ;  /* 0x0000001819147223 */ /* 0x008fc80000000014 */
[----:B----4-:R-:W-:-:S04]  /*07d0*/  FFMA R27, R27, R26, R20 ;  /* 0x0000001a1b1b7223 */ /* 0x010fc80000000014 */
[----:B-----5:R-:W-:-:S04]  /*07e0*/  FFMA R19, R16, R19, R27 ;  /* 0x0000001310137223 */ /* 0x020fc8000000001b */
[----:B------:R-:W-:-:S04]  /*07f0*/  FFMA R17, R14, R17, R19 ;  /* 0x000000110e117223 */ /* 0x000fc80000000013 */
[----:B------:R-:W-:-:S04]  /*0800*/  FFMA R15, R12, R15, R17 ;  /* 0x0000000f0c0f7223 */ /* 0x000fc80000000011 */
[----:B------:R-:W-:-:S04]  /*0810*/  FFMA R10, R10, R13, R15 ;  /* 0x0000000d0a0a7223 */ /* 0x000fc8000000000f */
[----:B------:R-:W-:-:S07]  /*0820*/  FFMA R11, R21, R18, R10 ;  /* 0x00000012150b7223 */ /* 0x000fce000000000a */
.L_x_6:
[----:B------:R-:W-:Y:S05]  /*0830*/  BSYNC.RECONVERGENT B1 ;  /* 0x0000000000017941 */ /* 0x000fea0003800200 */
.L_x_5:
[----:B------:R-:W-:Y:S05]  /*0840*/  @!P1 BRA `(.L_x_1) ;  /* 0x00000000009c9947 */ /* 0x000fea0003800000 */
[----:B------:R-:W-:Y:S01]  /*0850*/  ISETP.GE.U32.AND P0, PT, R22, 0x4, PT ;  /* 0x000000041600780c */ /* 0x000fe20003f06070 */
[----:B------:R-:W-:Y:S01]  /*0860*/  BSSY.RECONVERGENT B1, `(.L_x_7) ;  /* 0x0000016000017945 */ /* 0x000fe20003800200 */
[----:B------:R-:W-:-:S04]  /*0870*/  LOP3.LUT R6, R6, 0x3, RZ, 0xc0, !PT ;  /* 0x0000000306067812 */ /* 0x000fc800078ec0ff */
[----:B------:R-:W-:-:S07]  /*0880*/  ISETP.NE.AND P1, PT, R6, RZ, PT ;  /* 0x000000ff0600720c */ /* 0x000fce0003f25270 */
[----:B------:R-:W-:Y:S06]  /*0890*/  @!P0 BRA `(.L_x_8) ;  /* 0x0000000000488947 */ /* 0x000fec0003800000 */
[----:B------:R-:W0:Y:S01]  /*08a0*/  LDC.64 R4, c[0x0][0x390] ;  /* 0x0000e400ff047b82 */ /* 0x000e220000000a00 */
[----:B------:R-:W-:-:S07]  /*08b0*/  IMAD.IADD R9, R0, 0x1, R9 ;  /* 0x0000000100097824 */ /* 0x000fce00078e0209 */
        /* <DEDUP_REMOVED lines=10> */
[----:B------:R-:W5:Y:S01]  /*0960*/  LDG.E R16, desc[UR4][R2.64+0xc] ;  /* 0x00000c0402107981 */ /* 0x000f62000c1e1900 */
[----:B------:R-:W-:Y:S01]  /*0970*/  IADD3 R0, PT, PT, R0, 0x4, RZ ;  /* 0x0000000400007810 */ /* 0x000fe20007ffe0ff */
[----:B--2---:R-:W-:-:S04]  /*0980*/  FFMA R9, R10, R9, R11 ;  /* 0x000000090a097223 */ /* 0x004fc8000000000b */
[----:B---3--:R-:W-:-:S04]  /*0990*/  FFMA R9, R12, R13, R9 ;  /* 0x0000000d0c097223 */ /* 0x008fc80000000009 */
[----:B----4-:R-:W-:-:S04]  /*09a0*/  FFMA R9, R14, R15, R9 ;  /* 0x0000000f0e097223 */ /* 0x010fc80000000009 */
[----:B-----5:R-:W-:-:S07]  /*09b0*/  FFMA R11, R16, R17, R9 ;  /* 0x00000011100b7223 */ /* 0x020fce0000000009 */
.L_x_8:
[----:B------:R-:W-:Y:S05]  /*09c0*/  BSYNC.RECONVERGENT B1 ;  /* 0x0000000000017941 */ /* 0x000fea0003800200 */
.L_x_7:
[----:B------:R-:W-:Y:S05]  /*09d0*/  @!P1 BRA `(.L_x_1) ;  /* 0x0000000000389947 */ /* 0x000fea0003800000 */
[----:B------:R-:W0:Y:S01]  /*09e0*/  LDC.64 R12, c[0x0][0x380] ;  /* 0x0000e000ff0c7b82 */ /* 0x000e220000000a00 */
[----:B------:R-:W-:Y:S02]  /*09f0*/  IADD3 R9, PT, PT, -R8, R0, R7 ;  /* 0x0000000008097210 */ /* 0x000fe40007ffe107 */
[----:B------:R-:W-:-:S05]  /*0a00*/  IADD3 R10, PT, PT, -R6, RZ, RZ ;  /* 0x000000ff060a7210 */ /* 0x000fca0007ffe1ff */
[----:B------:R-:W1:Y:S02]  /*0a10*/  LDC.64 R4, c[0x0][0x390] ;  /* 0x0000e400ff047b82 */ /* 0x000e640000000a00 */
.L_x_9:
[----:B-1----:R-:W-:-:S04]  /*0a20*/  IMAD.WIDE R2, R9, 0x4, R4 ;  /* 0x0000000409027825 */ /* 0x002fc800078e0204 */
[----:B0-----:R-:W-:Y:S02]  /*0a30*/  IMAD.WIDE R6, R0, 0x4, R12 ;  /* 0x0000000400067825 */ /* 0x001fe400078e020c */
[----:B------:R-:W2:Y:S04]  /*0a40*/  LDG.E R2, desc[UR4][R2.64] ;  /* 0x0000000402027981 */ /* 0x000ea8000c1e1900 */
[----:B------:R-:W2:Y:S01]  /*0a50*/  LDG.E R6, desc[UR4][R6.64] ;  /* 0x0000000406067981 */ /* 0x000ea2000c1e1900 */
[----:B------:R-:W-:Y:S02]  /*0a60*/  IADD3 R10, PT, PT, R10, 0x1, RZ ;  /* 0x000000010a0a7810 */ /* 0x000fe40007ffe0ff */
[----:B------:R-:W-:Y:S02]  /*0a70*/  IADD3 R0, PT, PT, R0, 0x1, RZ ;  /* 0x0000000100007810 */ /* 0x000fe40007ffe0ff */
[----:B------:R-:W-:-:S02]  /*0a80*/  ISETP.NE.AND P0, PT, R10, RZ, PT ;  /* 0x000000ff0a00720c */ /* 0x000fc40003f05270 */
[----:B------:R-:W-:Y:S01]  /*0a90*/  IADD3 R9, PT, PT, R9, 0x1, RZ ;  /* 0x0000000109097810 */ /* 0x000fe20007ffe0ff */
[----:B--2---:R-:W-:-:S10]  /*0aa0*/  FFMA R11, R6, R2, R11 ;  /* 0x00000002060b7223 */ /* 0x004fd4000000000b */
[----:B------:R-:W-:Y:S05]  /*0ab0*/  @P0 BRA `(.L_x_9) ;  /* 0xfffffffc00d80947 */ /* 0x000fea000383ffff */
.L_x_1:
[----:B------:R-:W-:Y:S05]  /*0ac0*/  BSYNC.RECONVERGENT B0 ;  /* 0x0000000000007941 */ /* 0x000fea0003800200 */
.L_x_0:
[----:B------:R-:W-:-:S13]  /*0ad0*/  ISETP.GE.AND P0, PT, R8, UR6, PT ;  /* 0x0000000608007c0c */ /* 0x000fda000bf06270 */
[----:B------:R-:W-:Y:S05]  /*0ae0*/  @P0 EXIT ;  /* 0x000000000000094d */ /* 0x000fea0003800000 */
[----:B------:R-:W0:Y:S02]  /*0af0*/  LDC.64 R2, c[0x0][0x3a0] ;  /* 0x0000e800ff027b82 */ /* 0x000e240000000a00 */
[----:B0-----:R-:W-:-:S05]  /*0b00*/  IMAD.WIDE R8, R8, 0x4, R2 ;  /* 0x0000000408087825 */ /* 0x001fca00078e0202 */
[----:B------:R-:W-:Y:S01]  /*0b10*/  STG.E desc[UR4][R8.64], R11 ;  /* 0x0000000b08007986 */ /* 0x000fe2000c101904 */
[----:B------:R-:W-:Y:S05]  /*0b20*/  EXIT ;  /* 0x000000000000794d */ /* 0x000fea0003800000 */
.L_x_10:
[----:B------:R-:W-:-:S00]  /*0b30*/  BRA `(.L_x_10) ;  /* 0xfffffffc00fc7947 */ /* 0x000fc0000383ffff */
[----:B------:R-:W-:-:S00]  /*0b40*/  NOP ;  /* 0x0000000000007918 */ /* 0x000fc00000000000 */
        /* <DEDUP_REMOVED lines=11> */
.L_x_11:


//--------------------- .nv.shared.reserved.0     --------------------------
	.section	.nv.shared.reserved.0,"aw",@nobits
	.weak		__nv_reservedSMEM_offset_0_alias
	.size		__nv_reservedSMEM_offset_0_alias, 0, 64
	.other		__nv_reservedSMEM_offset_0_alias,@"STO_CUDA_RESERVED_SHARED STV_DEFAULT"
__nv_reservedSMEM_offset_0_alias:
	.zero		0
	.zero		64


//--------------------- .nv.constant0._Z20filter_device_kernelPKfiS0_iPf --------------------------
	.section	.nv.constant0._Z20filter_device_kernelPKfiS0_iPf,"a",@progbits
	.sectionflags	@""
	.align	4
.nv.constant0._Z20filter_device_kernelPKfiS0_iPf:
	.zero		936


//--------------------- SYMBOLS --------------------------

	.type		.nv.reservedSmem.offset0,@object
	.size		.nv.reservedSmem.offset0,0x4
